//
// Generated by NVIDIA NVVM Compiler
//
// Compiler Build ID: CL-36424714
// Cuda compilation tools, release 13.0, V13.0.88
// Based on NVVM 20.0.0
//

.version 9.0
.target sm_100
.address_size 64

	// .globl	_Z24elimination_kernel_debugPdii
.extern .func  (.param .b32 func_retval0) vprintf
(
	.param .b64 vprintf_param_0,
	.param .b64 vprintf_param_1
)
;
.global .align 1 .b8 $str[24] = {71, 80, 85, 58, 32, 114, 111, 119, 61, 37, 100, 44, 32, 102, 97, 99, 116, 111, 114, 61, 37, 102, 10};

.visible .entry _Z24elimination_kernel_debugPdii(
	.param .u64 .ptr .align 1 _Z24elimination_kernel_debugPdii_param_0,
	.param .u32 _Z24elimination_kernel_debugPdii_param_1,
	.param .u32 _Z24elimination_kernel_debugPdii_param_2
)
{
	.local .align 16 .b8 	__local_depot0[16];
	.reg .b64 	%SP;
	.reg .b64 	%SPL;
	.reg .pred 	%p<13>;
	.reg .b32 	%r<45>;
	.reg .b64 	%rd<25>;
	.reg .b64 	%fd<62>;

	mov.u64 	%SPL, __local_depot0;
	cvta.local.u64 	%SP, %SPL;
	ld.param.u64 	%rd2, [_Z24elimination_kernel_debugPdii_param_0];
	ld.param.u32 	%r24, [_Z24elimination_kernel_debugPdii_param_1];
	ld.param.u32 	%r42, [_Z24elimination_kernel_debugPdii_param_2];
	cvta.to.global.u64 	%rd1, %rd2;
	mov.u32 	%r1, %tid.x;
	setp.ge.s32 	%p1, %r1, %r24;
	setp.eq.s32 	%p2, %r1, %r42;
	or.pred  	%p3, %p1, %p2;
	@%p3 bra 	$L__BB0_13;
	add.u64 	%rd3, %SP, 0;
	add.u64 	%rd4, %SPL, 0;
	add.s32 	%r2, %r24, 1;
	mad.lo.s32 	%r3, %r1, %r24, %r1;
	add.s32 	%r40, %r3, %r42;
	mul.wide.s32 	%rd5, %r40, 8;
	add.s64 	%rd6, %rd1, %rd5;
	ld.global.f64 	%fd1, [%rd6];
	st.local.u32 	[%rd4], %r1;
	st.local.f64 	[%rd4+8], %fd1;
	mov.u64 	%rd7, $str;
	cvta.global.u64 	%rd8, %rd7;
	{ // callseq 0, 0
	.param .b64 param0;
	st.param.b64 	[param0], %rd8;
	.param .b64 param1;
	st.param.b64 	[param1], %rd3;
	.param .b32 retval0;
	call.uni (retval0), 
	vprintf, 
	(
	param0, 
	param1
	);
	ld.param.b32 	%r26, [retval0];
	} // callseq 0
	setp.lt.s32 	%p4, %r24, %r42;
	@%p4 bra 	$L__BB0_13;
	mul.lo.s32 	%r5, %r42, %r2;
	sub.s32 	%r6, %r2, %r42;
	sub.s32 	%r28, %r24, %r42;
	and.b32  	%r7, %r6, 7;
	setp.lt.u32 	%p5, %r28, 7;
	@%p5 bra 	$L__BB0_5;
	add.s32 	%r29, %r24, 2;
	mul.lo.s32 	%r39, %r42, %r29;
	and.b32  	%r30, %r6, -8;
	neg.s32 	%r38, %r30;
$L__BB0_4:
	.pragma "nounroll";
	mul.wide.s32 	%rd9, %r39, 8;
	add.s64 	%rd10, %rd1, %rd9;
	ld.global.f64 	%fd2, [%rd10];
	mul.f64 	%fd3, %fd1, %fd2;
	mul.wide.s32 	%rd11, %r40, 8;
	add.s64 	%rd12, %rd1, %rd11;
	ld.global.f64 	%fd4, [%rd12];
	sub.f64 	%fd5, %fd4, %fd3;
	st.global.f64 	[%rd12], %fd5;
	ld.global.f64 	%fd6, [%rd10+8];
	mul.f64 	%fd7, %fd1, %fd6;
	ld.global.f64 	%fd8, [%rd12+8];
	sub.f64 	%fd9, %fd8, %fd7;
	st.global.f64 	[%rd12+8], %fd9;
	ld.global.f64 	%fd10, [%rd10+16];
	mul.f64 	%fd11, %fd1, %fd10;
	ld.global.f64 	%fd12, [%rd12+16];
	sub.f64 	%fd13, %fd12, %fd11;
	st.global.f64 	[%rd12+16], %fd13;
	ld.global.f64 	%fd14, [%rd10+24];
	mul.f64 	%fd15, %fd1, %fd14;
	ld.global.f64 	%fd16, [%rd12+24];
	sub.f64 	%fd17, %fd16, %fd15;
	st.global.f64 	[%rd12+24], %fd17;
	ld.global.f64 	%fd18, [%rd10+32];
	mul.f64 	%fd19, %fd1, %fd18;
	ld.global.f64 	%fd20, [%rd12+32];
	sub.f64 	%fd21, %fd20, %fd19;
	st.global.f64 	[%rd12+32], %fd21;
	ld.global.f64 	%fd22, [%rd10+40];
	mul.f64 	%fd23, %fd1, %fd22;
	ld.global.f64 	%fd24, [%rd12+40];
	sub.f64 	%fd25, %fd24, %fd23;
	st.global.f64 	[%rd12+40], %fd25;
	ld.global.f64 	%fd26, [%rd10+48];
	mul.f64 	%fd27, %fd1, %fd26;
	ld.global.f64 	%fd28, [%rd12+48];
	sub.f64 	%fd29, %fd28, %fd27;
	st.global.f64 	[%rd12+48], %fd29;
	ld.global.f64 	%fd30, [%rd10+56];
	mul.f64 	%fd31, %fd1, %fd30;
	ld.global.f64 	%fd32, [%rd12+56];
	sub.f64 	%fd33, %fd32, %fd31;
	st.global.f64 	[%rd12+56], %fd33;
	add.s32 	%r42, %r42, 8;
	add.s32 	%r40, %r40, 8;
	add.s32 	%r39, %r39, 8;
	add.s32 	%r38, %r38, 8;
	setp.ne.s32 	%p6, %r38, 0;
	@%p6 bra 	$L__BB0_4;
$L__BB0_5:
	setp.eq.s32 	%p7, %r7, 0;
	@%p7 bra 	$L__BB0_13;
	and.b32  	%r19, %r6, 3;
	setp.lt.u32 	%p8, %r7, 4;
	@%p8 bra 	$L__BB0_8;
	add.s32 	%r31, %r42, %r5;
	mul.wide.s32 	%rd13, %r31, 8;
	add.s64 	%rd14, %rd1, %rd13;
	ld.global.f64 	%fd34, [%rd14];
	mul.f64 	%fd35, %fd1, %fd34;
	add.s32 	%r32, %r42, %r3;
	mul.wide.s32 	%rd15, %r32, 8;
	add.s64 	%rd16, %rd1, %rd15;
	ld.global.f64 	%fd36, [%rd16];
	sub.f64 	%fd37, %fd36, %fd35;
	st.global.f64 	[%rd16], %fd37;
	ld.global.f64 	%fd38, [%rd14+8];
	mul.f64 	%fd39, %fd1, %fd38;
	ld.global.f64 	%fd40, [%rd16+8];
	sub.f64 	%fd41, %fd40, %fd39;
	st.global.f64 	[%rd16+8], %fd41;
	ld.global.f64 	%fd42, [%rd14+16];
	mul.f64 	%fd43, %fd1, %fd42;
	ld.global.f64 	%fd44, [%rd16+16];
	sub.f64 	%fd45, %fd44, %fd43;
	st.global.f64 	[%rd16+16], %fd45;
	ld.global.f64 	%fd46, [%rd14+24];
	mul.f64 	%fd47, %fd1, %fd46;
	ld.global.f64 	%fd48, [%rd16+24];
	sub.f64 	%fd49, %fd48, %fd47;
	st.global.f64 	[%rd16+24], %fd49;
	add.s32 	%r42, %r42, 4;
$L__BB0_8:
	setp.eq.s32 	%p9, %r19, 0;
	@%p9 bra 	$L__BB0_13;
	setp.eq.s32 	%p10, %r19, 1;
	@%p10 bra 	$L__BB0_11;
	add.s32 	%r33, %r42, %r5;
	mul.wide.s32 	%rd17, %r33, 8;
	add.s64 	%rd18, %rd1, %rd17;
	ld.global.f64 	%fd50, [%rd18];
	mul.f64 	%fd51, %fd1, %fd50;
	add.s32 	%r34, %r42, %r3;
	mul.wide.s32 	%rd19, %r34, 8;
	add.s64 	%rd20, %rd1, %rd19;
	ld.global.f64 	%fd52, [%rd20];
	sub.f64 	%fd53, %fd52, %fd51;
	st.global.f64 	[%rd20], %fd53;
	ld.global.f64 	%fd54, [%rd18+8];
	mul.f64 	%fd55, %fd1, %fd54;
	ld.global.f64 	%fd56, [%rd20+8];
	sub.f64 	%fd57, %fd56, %fd55;
	st.global.f64 	[%rd20+8], %fd57;
	add.s32 	%r42, %r42, 2;
$L__BB0_11:
	and.b32  	%r35, %r6, 1;
	setp.eq.b32 	%p11, %r35, 1;
	not.pred 	%p12, %p11;
	@%p12 bra 	$L__BB0_13;
	add.s32 	%r36, %r42, %r5;
	mul.wide.s32 	%rd21, %r36, 8;
	add.s64 	%rd22, %rd1, %rd21;
	ld.global.f64 	%fd58, [%rd22];
	mul.f64 	%fd59, %fd1, %fd58;
	add.s32 	%r37, %r42, %r3;
	mul.wide.s32 	%rd23, %r37, 8;
	add.s64 	%rd24, %rd1, %rd23;
	ld.global.f64 	%fd60, [%rd24];
	sub.f64 	%fd61, %fd60, %fd59;
	st.global.f64 	[%rd24], %fd61;
$L__BB0_13:
	ret;

}


// ===== COMPILED SASS (sm_100) =====

	.target	sm_100

	.elftype	@"ET_EXEC"


//--------------------- .note.nv.tkinfo           --------------------------
	.section	.note.nv.tkinfo,"",@"SHT_NOTE"
	.sectionflags	@"SHF_NOTE_NV_TKINFO"
	.tkinfo
        /*0018*/ 	.word	0x00000002
        /*0030*/ 	.string	""
        /*0030*/ 	.string	"ptxas"
        /*0030*/ 	.string	"Cuda compilation tools, release 13.0, V13.0.88"
        /*0030*/ 	.string	"Build cuda_13.0.r13.0/compiler.36424714_0"
        /*0030*/ 	.string	"-arch sm_100 -m 64 "



//--------------------- .note.nv.cuinfo           --------------------------
	.section	.note.nv.cuinfo,"",@"SHT_NOTE"
	.sectionflags	@"SHF_NOTE_NV_CUINFO"
        /*0018*/ 	.short	0x0002
        /*001a*/ 	.short	0x0064
        /*001c*/ 	.short	0x0082
	.zero		2


//--------------------- .nv.info                  --------------------------
	.section	.nv.info,"",@"SHT_CUDA_INFO"
	.align	4


	//----- nvinfo : EIATTR_REGCOUNT
	.align		4
        /*0000*/ 	.byte	0x04, 0x2f
        /*0002*/ 	.short	(.L_2 - .L_1)
	.align		4
.L_1:
        /*0004*/ 	.word	index@(_Z24elimination_kernel_debugPdii)
        /*0008*/ 	.word	0x0000001c


	//----- nvinfo : EIATTR_FRAME_SIZE
	.align		4
.L_2:
        /*000c*/ 	.byte	0x04, 0x11
        /*000e*/ 	.short	(.L_4 - .L_3)
	.align		4
.L_3:
        /*0010*/ 	.word	index@(_Z24elimination_kernel_debugPdii)
        /*0014*/ 	.word	0x00000010


	//----- nvinfo : EIATTR_MIN_STACK_SIZE
	.align		4
.L_4:
        /*0018*/ 	.byte	0x04, 0x12
        /*001a*/ 	.short	(.L_6 - .L_5)
	.align		4
.L_5:
        /*001c*/ 	.word	index@(_Z24elimination_kernel_debugPdii)
        /*0020*/ 	.word	0x00000010
.L_6:


//--------------------- .nv.compat                --------------------------
	.section	.nv.compat,"",@"SHT_CUDA_COMPAT_INFO"
	.align	4
        /*0000*/ 	.byte	0x02, 0x09, 0x00, 0x00, 0x02, 0x02, 0x01, 0x00, 0x02, 0x05, 0x05, 0x00, 0x03, 0x07, 0x01, 0x01
        /*0010*/ 	.byte	0x02, 0x03, 0x00, 0x00, 0x02, 0x06, 0x01, 0x00, 0x04, 0x0b, 0x08, 0x00, 0x01, 0x00, 0x00, 0x00
        /*0020*/ 	.byte	0x00, 0x00, 0x00, 0x00


//--------------------- .nv.info._Z24elimination_kernel_debugPdii --------------------------
	.section	.nv.info._Z24elimination_kernel_debugPdii,"",@"SHT_CUDA_INFO"
	.sectionflags	@""
	.align	4


	//----- nvinfo : EIATTR_CUDA_API_VERSION
	.align		4
        /*0000*/ 	.byte	0x04, 0x37
        /*0002*/ 	.short	(.L_8 - .L_7)
.L_7:
        /*0004*/ 	.word	0x00000082


	//----- nvinfo : EIATTR_KPARAM_INFO
	.align		4
.L_8:
        /*0008*/ 	.byte	0x04, 0x17
        /*000a*/ 	.short	(.L_10 - .L_9)
.L_9:
        /*000c*/ 	.word	0x00000000
        /*0010*/ 	.short	0x0002
        /*0012*/ 	.short	0x000c
        /*0014*/ 	.byte	0x00, 0xf0, 0x11, 0x00


	//----- nvinfo : EIATTR_KPARAM_INFO
	.align		4
.L_10:
        /*0018*/ 	.byte	0x04, 0x17
        /*001a*/ 	.short	(.L_12 - .L_11)
.L_11:
        /*001c*/ 	.word	0x00000000
        /*0020*/ 	.short	0x0001
        /*0022*/ 	.short	0x0008
        /*0024*/ 	.byte	0x00, 0xf0, 0x11, 0x00


	//----- nvinfo : EIATTR_KPARAM_INFO
	.align		4
.L_12:
        /*0028*/ 	.byte	0x04, 0x17
        /*002a*/ 	.short	(.L_14 - .L_13)
.L_13:
        /*002c*/ 	.word	0x00000000
        /*0030*/ 	.short	0x0000
        /*0032*/ 	.short	0x0000
        /*0034*/ 	.byte	0x00, 0xf5, 0x21, 0x00


	//----- nvinfo : EIATTR_SPARSE_MMA_MASK
	.align		4
.L_14:
        /*0038*/ 	.byte	0x03, 0x50
        /*003a*/ 	.short	0x0000


	//----- nvinfo : EIATTR_MAXREG_COUNT
	.align		4
        /*003c*/ 	.byte	0x03, 0x1b
        /*003e*/ 	.short	0x00ff


	//----- nvinfo : EIATTR_EXTERNS
	.align		4
        /*0040*/ 	.byte	0x04, 0x0f
        /*0042*/ 	.short	(.L_16 - .L_15)


	//   ....[0]....
	.align		4
.L_15:
        /*0044*/ 	.word	index@(vprintf)


	//----- nvinfo : EIATTR_MERCURY_ISA_VERSION
	.align		4
.L_16:
        /*0048*/ 	.byte	0x03, 0x5f
        /*004a*/ 	.short	0x0101


	//----- nvinfo : EIATTR_VRC_CTA_INIT_COUNT
	.align		4
        /*004c*/ 	.byte	0x02, 0x4a
	.zero		1
	.zero		1


	//----- nvinfo : EIATTR_SYSCALL_OFFSETS
	.align		4
        /*0050*/ 	.byte	0x04, 0x46
        /*0052*/ 	.short	(.L_18 - .L_17)


	//   ....[0]....
.L_17:
        /*0054*/ 	.word	0x000001b0


	//----- nvinfo : EIATTR_EXIT_INSTR_OFFSETS
	.align		4
.L_18:
        /*0058*/ 	.byte	0x04, 0x1c
        /*005a*/ 	.short	(.L_20 - .L_19)


	//   ....[0]....
.L_19:
        /*005c*/ 	.word	0x000000a0


	//   ....[1]....
        /*0060*/ 	.word	0x000001e0


	//   ....[2]....
        /*0064*/ 	.word	0x00000550


	//   ....[3]....
        /*0068*/ 	.word	0x00000700


	//   ....[4]....
        /*006c*/ 	.word	0x00000830


	//   ....[5]....
        /*0070*/ 	.word	0x000008d0


	//----- nvinfo : EIATTR_CRS_STACK_SIZE
	.align		4
.L_20:
        /*0074*/ 	.byte	0x04, 0x1e
        /*0076*/ 	.short	(.L_22 - .L_21)
.L_21:
        /*0078*/ 	.word	0x00000000


	//----- nvinfo : EIATTR_CBANK_PARAM_SIZE
	.align		4
.L_22:
        /*007c*/ 	.byte	0x03, 0x19
        /*007e*/ 	.short	0x0010


	//----- nvinfo : EIATTR_PARAM_CBANK
	.align		4
        /*0080*/ 	.byte	0x04, 0x0a
        /*0082*/ 	.short	(.L_24 - .L_23)
	.align		4
.L_23:
        /*0084*/ 	.word	index@(.nv.constant0._Z24elimination_kernel_debugPdii)
        /*0088*/ 	.short	0x0380
        /*008a*/ 	.short	0x0010


	//----- nvinfo : EIATTR_SW_WAR
	.align		4
.L_24:
        /*008c*/ 	.byte	0x04, 0x36
        /*008e*/ 	.short	(.L_26 - .L_25)
.L_25:
        /*0090*/ 	.word	0x00000008
.L_26:


//--------------------- .nv.callgraph             --------------------------
	.section	.nv.callgraph,"",@"SHT_CUDA_CALLGRAPH"
	.align	4
	.sectionentsize	8
	.align		4
        /*0000*/ 	.word	0x00000000
	.align		4
        /*0004*/ 	.word	0xffffffff
	.align		4
        /*0008*/ 	.word	index@(_Z24elimination_kernel_debugPdii)
	.align		4
        /*000c*/ 	.word	index@(vprintf)
	.align		4
        /*0010*/ 	.word	0x00000000
	.align		4
        /*0014*/ 	.word	0xfffffffe
	.align		4
        /*0018*/ 	.word	0x00000000
	.align		4
        /*001c*/ 	.word	0xfffffffd
	.align		4
        /*0020*/ 	.word	0x00000000
	.align		4
        /*0024*/ 	.word	0xfffffffc


//--------------------- .nv.constant4             --------------------------
	.section	.nv.constant4,"a",@progbits
	.align	8
	.align		8
.nv.constant4:
        /*0000*/ 	.dword	vprintf
	.align		8
        /*0008*/ 	.dword	$str


//--------------------- .text._Z24elimination_kernel_debugPdii --------------------------
	.section	.text._Z24elimination_kernel_debugPdii,"ax",@progbits
	.align	128
        .global         _Z24elimination_kernel_debugPdii
        .type           _Z24elimination_kernel_debugPdii,@function
        .size           _Z24elimination_kernel_debugPdii,(.L_x_6 - _Z24elimination_kernel_debugPdii)
        .other          _Z24elimination_kernel_debugPdii,@"STO_CUDA_ENTRY STV_DEFAULT"
_Z24elimination_kernel_debugPdii:
.text._Z24elimination_kernel_debugPdii:
[----:B------:R-:W0:Y:S01]  /*0000*/  LDC R1, c[0x0][0x37c] ;  /* 0x0000df00ff017b82 */ /* 0x000e220000000800 */
[----:B------:R-:W1:Y:S01]  /*0010*/  S2R R10, SR_TID.X ;  /* 0x00000000000a7919 */ /* 0x000e620000002100 */
[----:B------:R-:W1:Y:S01]  /*0020*/  LDCU.64 UR6, c[0x0][0x388] ;  /* 0x00007100ff0677ac */ /* 0x000e620008000a00 */
[----:B0-----:R-:W-:Y:S01]  /*0030*/  VIADD R1, R1, 0xfffffff0 ;  /* 0xfffffff001017836 */ /* 0x001fe20000000000 */
[----:B------:R-:W0:Y:S01]  /*0040*/  LDCU UR4, c[0x0][0x2f8] ;  /* 0x00005f00ff0477ac */ /* 0x000e220008000800 */
[----:B------:R-:W2:Y:S03]  /*0050*/  LDCU UR5, c[0x0][0x2fc] ;  /* 0x00005f80ff0577ac */ /* 0x000ea60008000800 */
[----:B0-----:R-:W-:-:S05]  /*0060*/  IADD3 R6, P1, PT, R1, UR4, RZ ;  /* 0x0000000401067c10 */ /* 0x001fca000ff3e0ff */
[----:B--2---:R-:W-:Y:S01]  /*0070*/  IMAD.X R7, RZ, RZ, UR5, P1 ;  /* 0x00000005ff077e24 */ /* 0x004fe200088e06ff */
[----:B-1----:R-:W-:-:S04]  /*0080*/  ISETP.NE.AND P0, PT, R10, UR7, PT ;  /* 0x000000070a007c0c */ /* 0x002fc8000bf05270 */
[----:B------:R-:W-:-:S13]  /*0090*/  ISETP.GE.OR P0, PT, R10, UR6, !P0 ;  /* 0x000000060a007c0c */ /* 0x000fda000c706670 */
[----:B------:R-:W-:Y:S05]  /*00a0*/  @P0 EXIT ;  /* 0x000000000000094d */ /* 0x000fea0003800000 */
[----:B------:R-:W0:Y:S01]  /*00b0*/  LDC.64 R16, c[0x0][0x380] ;  /* 0x0000e000ff107b82 */ /* 0x000e220000000a00 */
[----:B------:R-:W1:Y:S01]  /*00c0*/  LDCU.64 UR36, c[0x0][0x358] ;  /* 0x00006b00ff2477ac */ /* 0x000e620008000a00 */
[----:B------:R-:W-:-:S05]  /*00d0*/  IMAD R19, R10, UR6, R10 ;  /* 0x000000060a137c24 */ /* 0x000fca000f8e020a */
[----:B------:R-:W-:Y:S02]  /*00e0*/  IADD3 R18, PT, PT, R19, UR7, RZ ;  /* 0x0000000713127c10 */ /* 0x000fe4000fffe0ff */
[----:B------:R-:W-:Y:S01]  /*00f0*/  MOV R0, 0x0 ;  /* 0x0000000000007802 */ /* 0x000fe20000000f00 */
[----:B------:R2:W-:Y:S01]  /*0100*/  STL [R1], R10 ;  /* 0x0000000a01007387 */ /* 0x0005e20000100800 */
[----:B------:R-:W3:Y:S01]  /*0110*/  LDCU.64 UR6, c[0x4][0x8] ;  /* 0x01000100ff0677ac */ /* 0x000ee20008000a00 */
[----:B0-----:R-:W-:-:S06]  /*0120*/  IMAD.WIDE R16, R18, 0x8, R16 ;  /* 0x0000000812107825 */ /* 0x001fcc00078e0210 */
[----:B-1----:R-:W4:Y:S01]  /*0130*/  LDG.E.64 R16, desc[UR36][R16.64] ;  /* 0x0000002410107981 */ /* 0x002f22000c1e1b00 */
[----:B------:R2:W0:Y:S01]  /*0140*/  LDC.64 R8, c[0x4][R0] ;  /* 0x0100000000087b82 */ /* 0x0004220000000a00 */
[----:B------:R-:W1:Y:S01]  /*0150*/  LDCU UR4, c[0x0][0x38c] ;  /* 0x00007180ff0477ac */ /* 0x000e620008000800 */
[----:B---3--:R-:W-:Y:S01]  /*0160*/  IMAD.U32 R4, RZ, RZ, UR6 ;  /* 0x00000006ff047e24 */ /* 0x008fe2000f8e00ff */
[----:B------:R-:W-:Y:S01]  /*0170*/  MOV R5, UR7 ;  /* 0x0000000700057c02 */ /* 0x000fe20008000f00 */
[----:B-1----:R-:W-:Y:S01]  /*0180*/  IMAD.U32 R2, RZ, RZ, UR4 ;  /* 0x00000004ff027e24 */ /* 0x002fe2000f8e00ff */
[----:B0---4-:R2:W-:Y:S06]  /*0190*/  STL.64 [R1+0x8], R16 ;  /* 0x0000081001007387 */ /* 0x0115ec0000100a00 */
[----:B------:R-:W-:-:S07]  /*01a0*/  LEPC R20, `(.L_x_0) ;  /* 0x000000001014794e */ /* 0x000fce0000000000 */
[----:B--2---:R-:W-:Y:S05]  /*01b0*/  CALL.ABS.NOINC R8 ;  /* 0x0000000008007343 */ /* 0x004fea0003c00000 */
.L_x_0:
[----:B------:R-:W0:Y:S02]  /*01c0*/  LDC.64 R4, c[0x0][0x388] ;  /* 0x0000e200ff047b82 */ /* 0x000e240000000a00 */
[----:B0-----:R-:W-:-:S13]  /*01d0*/  ISETP.GT.AND P0, PT, R5, R4, PT ;  /* 0x000000040500720c */ /* 0x001fda0003f04270 */
[----:B------:R-:W-:Y:S05]  /*01e0*/  @P0 EXIT ;  /* 0x000000000000094d */ /* 0x000fea0003800000 */
[----:B------:R-:W-:Y:S02]  /*01f0*/  IADD3 R6, PT, PT, -R5, R4, RZ ;  /* 0x0000000405067210 */ /* 0x000fe40007ffe1ff */
[----:B------:R-:W-:Y:S02]  /*0200*/  IADD3 R0, PT, PT, R4, 0x1, RZ ;  /* 0x0000000104007810 */ /* 0x000fe40007ffe0ff */
[----:B------:R-:W-:-:S03]  /*0210*/  ISETP.GE.U32.AND P1, PT, R6, 0x7, PT ;  /* 0x000000070600780c */ /* 0x000fc60003f26070 */
[----:B------:R-:W-:-:S05]  /*0220*/  IMAD.IADD R3, R0, 0x1, -R5 ;  /* 0x0000000100037824 */ /* 0x000fca00078e0a05 */
[----:B------:R-:W-:-:S04]  /*0230*/  LOP3.LUT R11, R3, 0x7, RZ, 0xc0, !PT ;  /* 0x00000007030b7812 */ /* 0x000fc800078ec0ff */
[----:B------:R-:W-:Y:S01]  /*0240*/  ISETP.NE.AND P0, PT, R11, RZ, PT ;  /* 0x000000ff0b00720c */ /* 0x000fe20003f05270 */
[----:B------:R-:W-:-:S12]  /*0250*/  @!P1 BRA `(.L_x_1) ;  /* 0x0000000000bc9947 */ /* 0x000fd80003800000 */
[----:B------:R-:W-:Y:S01]  /*0260*/  VIADD R4, R4, 0x2 ;  /* 0x0000000204047836 */ /* 0x000fe20000000000 */
[----:B------:R-:W-:Y:S01]  /*0270*/  LOP3.LUT R10, R3, 0xfffffff8, RZ, 0xc0, !PT ;  /* 0xfffffff8030a7812 */ /* 0x000fe200078ec0ff */
[----:B------:R-:W-:Y:S02]  /*0280*/  BSSY.RECONVERGENT B0, `(.L_x_1) ;  /* 0x000002c000007945 */ /* 0x000fe40003800200 */
[----:B------:R-:W-:Y:S01]  /*0290*/  IMAD R4, R4, R5, RZ ;  /* 0x0000000504047224 */ /* 0x000fe200078e02ff */
[----:B------:R-:W-:-:S07]  /*02a0*/  IADD3 R10, PT, PT, -R10, RZ, RZ ;  /* 0x000000ff0a0a7210 */ /* 0x000fce0007ffe1ff */
.L_x_2:
[----:B0-----:R-:W0:Y:S02]  /*02b0*/  LDC.64 R6, c[0x0][0x380] ;  /* 0x0000e000ff067b82 */ /* 0x001e240000000a00 */
[----:B0-----:R-:W-:-:S04]  /*02c0*/  IMAD.WIDE R8, R4, 0x8, R6 ;  /* 0x0000000804087825 */ /* 0x001fc800078e0206 */
[----:B------:R-:W-:Y:S01]  /*02d0*/  IMAD.WIDE R6, R18, 0x8, R6 ;  /* 0x0000000812067825 */ /* 0x000fe200078e0206 */
[----:B------:R-:W2:Y:S04]  /*02e0*/  LDG.E.64 R12, desc[UR36][R8.64] ;  /* 0x00000024080c7981 */ /* 0x000ea8000c1e1b00 */
[----:B------:R-:W2:Y:S02]  /*02f0*/  LDG.E.64 R14, desc[UR36][R6.64] ;  /* 0x00000024060e7981 */ /* 0x000ea4000c1e1b00 */
[C---:B--2---:R-:W-:Y:S02]  /*0300*/  DFMA R14, -R16.reuse, R12, R14 ;  /* 0x0000000c100e722b */ /* 0x044fe4000000010e */
[----:B------:R-:W2:Y:S05]  /*0310*/  LDG.E.64 R12, desc[UR36][R6.64+0x8] ;  /* 0x00000824060c7981 */ /* 0x000eaa000c1e1b00 */
[----:B------:R0:W-:Y:S04]  /*0320*/  STG.E.64 desc[UR36][R6.64], R14 ;  /* 0x0000000e06007986 */ /* 0x0001e8000c101b24 */
[----:B------:R-:W2:Y:S02]  /*0330*/  LDG.E.64 R20, desc[UR36][R8.64+0x8] ;  /* 0x0000082408147981 */ /* 0x000ea4000c1e1b00 */
[----:B--2---:R-:W-:-:S02]  /*0340*/  DFMA R20, -R16, R20, R12 ;  /* 0x000000141014722b */ /* 0x004fc4000000010c */
        /* <DEDUP_REMOVED lines=10> */
[----:B0-----:R-:W2:Y:S02]  /*03f0*/  LDG.E.64 R14, desc[UR36][R8.64+0x20] ;  /* 0x00002024080e7981 */ /* 0x001ea4000c1e1b00 */
[----:B--2---:R-:W-:-:S02]  /*0400*/  DFMA R14, -R16, R14, R12 ;  /* 0x0000000e100e722b */ /* 0x004fc4000000010c */
[----:B------:R-:W2:Y:S05]  /*0410*/  LDG.E.64 R12, desc[UR36][R6.64+0x28] ;  /* 0x00002824060c7981 */ /* 0x000eaa000c1e1b00 */
[----:B------:R0:W-:Y:S04]  /*0420*/  STG.E.64 desc[UR36][R6.64+0x20], R14 ;  /* 0x0000200e06007986 */ /* 0x0001e8000c101b24 */
[----:B-1----:R-:W2:Y:S02]  /*0430*/  LDG.E.64 R20, desc[UR36][R8.64+0x28] ;  /* 0x0000282408147981 */ /* 0x002ea4000c1e1b00 */
[----:B--2---:R-:W-:-:S02]  /*0440*/  DFMA R20, -R16, R20, R12 ;  /* 0x000000141014722b */ /* 0x004fc4000000010c */
[----:B------:R-:W2:Y:S05]  /*0450*/  LDG.E.64 R12, desc[UR36][R6.64+0x30] ;  /* 0x00003024060c7981 */ /* 0x000eaa000c1e1b00 */
[----:B------:R0:W-:Y:S04]  /*0460*/  STG.E.64 desc[UR36][R6.64+0x28], R20 ;  /* 0x0000281406007986 */ /* 0x0001e8000c101b24 */
[----:B---3--:R-:W2:Y:S02]  /*0470*/  LDG.E.64 R22, desc[UR36][R8.64+0x30] ;  /* 0x0000302408167981 */ /* 0x008ea4000c1e1b00 */
[----:B--2---:R-:W-:-:S02]  /*0480*/  DFMA R22, -R16, R22, R12 ;  /* 0x000000161016722b */ /* 0x004fc4000000010c */
[----:B------:R-:W2:Y:S05]  /*0490*/  LDG.E.64 R12, desc[UR36][R6.64+0x38] ;  /* 0x00003824060c7981 */ /* 0x000eaa000c1e1b00 */
[----:B------:R0:W-:Y:S04]  /*04a0*/  STG.E.64 desc[UR36][R6.64+0x30], R22 ;  /* 0x0000301606007986 */ /* 0x0001e8000c101b24 */
[----:B----4-:R-:W2:Y:S01]  /*04b0*/  LDG.E.64 R24, desc[UR36][R8.64+0x38] ;  /* 0x0000382408187981 */ /* 0x010ea2000c1e1b00 */
[----:B------:R-:W-:Y:S01]  /*04c0*/  VIADD R10, R10, 0x8 ;  /* 0x000000080a0a7836 */ /* 0x000fe20000000000 */
[----:B------:R-:W-:Y:S01]  /*04d0*/  IADD3 R2, PT, PT, R2, 0x8, RZ ;  /* 0x0000000802027810 */ /* 0x000fe20007ffe0ff */
[----:B------:R-:W-:Y:S01]  /*04e0*/  VIADD R18, R18, 0x8 ;  /* 0x0000000812127836 */ /* 0x000fe20000000000 */
[----:B------:R-:W-:-:S02]  /*04f0*/  IADD3 R4, PT, PT, R4, 0x8, RZ ;  /* 0x0000000804047810 */ /* 0x000fc40007ffe0ff */
[----:B------:R-:W-:Y:S01]  /*0500*/  ISETP.NE.AND P1, PT, R10, RZ, PT ;  /* 0x000000ff0a00720c */ /* 0x000fe20003f25270 */
[----:B--2---:R-:W-:-:S07]  /*0510*/  DFMA R12, -R16, R24, R12 ;  /* 0x00000018100c722b */ /* 0x004fce000000010c */
[----:B------:R0:W-:Y:S05]  /*0520*/  STG.E.64 desc[UR36][R6.64+0x38], R12 ;  /* 0x0000380c06007986 */ /* 0x0001ea000c101b24 */
[----:B------:R-:W-:Y:S05]  /*0530*/  @P1 BRA `(.L_x_2) ;  /* 0xfffffffc005c1947 */ /* 0x000fea000383ffff */
[----:B------:R-:W-:Y:S05]  /*0540*/  BSYNC.RECONVERGENT B0 ;  /* 0x0000000000007941 */ /* 0x000fea0003800200 */
.L_x_1:
[----:B------:R-:W-:Y:S05]  /*0550*/  @!P0 EXIT ;  /* 0x000000000000894d */ /* 0x000fea0003800000 */
[----:B------:R-:W-:Y:S02]  /*0560*/  ISETP.GE.U32.AND P0, PT, R11, 0x4, PT ;  /* 0x000000040b00780c */ /* 0x000fe40003f06070 */
[----:B------:R-:W-:-:S04]  /*0570*/  LOP3.LUT R4, R3, 0x3, RZ, 0xc0, !PT ;  /* 0x0000000303047812 */ /* 0x000fc800078ec0ff */
[----:B------:R-:W-:-:S07]  /*0580*/  ISETP.NE.AND P1, PT, R4, RZ, PT ;  /* 0x000000ff0400720c */ /* 0x000fce0003f25270 */
[----:B------:R-:W-:Y:S06]  /*0590*/  @!P0 BRA `(.L_x_3) ;  /* 0x0000000000588947 */ /* 0x000fec0003800000 */
[----:B0-----:R-:W0:Y:S01]  /*05a0*/  LDC.64 R6, c[0x0][0x380] ;  /* 0x0000e000ff067b82 */ /* 0x001e220000000a00 */
[----:B------:R-:W-:Y:S02]  /*05b0*/  IMAD R9, R0, R5, R2 ;  /* 0x0000000500097224 */ /* 0x000fe400078e0202 */
[----:B------:R-:W-:Y:S02]  /*05c0*/  IMAD.IADD R11, R2, 0x1, R19 ;  /* 0x00000001020b7824 */ /* 0x000fe400078e0213 */
[----:B0-----:R-:W-:-:S04]  /*05d0*/  IMAD.WIDE R8, R9, 0x8, R6 ;  /* 0x0000000809087825 */ /* 0x001fc800078e0206 */
[----:B------:R-:W-:Y:S02]  /*05e0*/  IMAD.WIDE R6, R11, 0x8, R6 ;  /* 0x000000080b067825 */ /* 0x000fe400078e0206 */
[----:B------:R-:W2:Y:S04]  /*05f0*/  LDG.E.64 R10, desc[UR36][R8.64] ;  /* 0x00000024080a7981 */ /* 0x000ea8000c1e1b00 */
[----:B------:R-:W2:Y:S04]  /*0600*/  LDG.E.64 R12, desc[UR36][R6.64] ;  /* 0x00000024060c7981 */ /* 0x000ea8000c1e1b00 */
[----:B------:R-:W3:Y:S04]  /*0610*/  LDG.E.64 R14, desc[UR36][R6.64+0x8] ;  /* 0x00000824060e7981 */ /* 0x000ee8000c1e1b00 */
[----:B------:R-:W4:Y:S04]  /*0620*/  LDG.E.64 R20, desc[UR36][R6.64+0x10] ;  /* 0x0000102406147981 */ /* 0x000f28000c1e1b00 */
[----:B------:R-:W5:Y:S01]  /*0630*/  LDG.E.64 R22, desc[UR36][R6.64+0x18] ;  /* 0x0000182406167981 */ /* 0x000f62000c1e1b00 */
[----:B--2---:R-:W-:-:S07]  /*0640*/  DFMA R10, -R16, R10, R12 ;  /* 0x0000000a100a722b */ /* 0x004fce000000010c */
[----:B------:R1:W-:Y:S04]  /*0650*/  STG.E.64 desc[UR36][R6.64], R10 ;  /* 0x0000000a06007986 */ /* 0x0003e8000c101b24 */
[----:B------:R-:W3:Y:S02]  /*0660*/  LDG.E.64 R12, desc[UR36][R8.64+0x8] ;  /* 0x00000824080c7981 */ /* 0x000ee4000c1e1b00 */
[----:B---3--:R-:W-:-:S07]  /*0670*/  DFMA R12, -R16, R12, R14 ;  /* 0x0000000c100c722b */ /* 0x008fce000000010e */
[----:B------:R1:W-:Y:S04]  /*0680*/  STG.E.64 desc[UR36][R6.64+0x8], R12 ;  /* 0x0000080c06007986 */ /* 0x0003e8000c101b24 */
[----:B------:R-:W4:Y:S02]  /*0690*/  LDG.E.64 R14, desc[UR36][R8.64+0x10] ;  /* 0x00001024080e7981 */ /* 0x000f24000c1e1b00 */
[----:B----4-:R-:W-:-:S07]  /*06a0*/  DFMA R14, -R16, R14, R20 ;  /* 0x0000000e100e722b */ /* 0x010fce0000000114 */
[----:B------:R1:W-:Y:S04]  /*06b0*/  STG.E.64 desc[UR36][R6.64+0x10], R14 ;  /* 0x0000100e06007986 */ /* 0x0003e8000c101b24 */
[----:B------:R-:W5:Y:S01]  /*06c0*/  LDG.E.64 R20, desc[UR36][R8.64+0x18] ;  /* 0x0000182408147981 */ /* 0x000f62000c1e1b00 */
[----:B------:R-:W-:Y:S01]  /*06d0*/  IADD3 R2, PT, PT, R2, 0x4, RZ ;  /* 0x0000000402027810 */ /* 0x000fe20007ffe0ff */
[----:B-----5:R-:W-:-:S07]  /*06e0*/  DFMA R20, -R16, R20, R22 ;  /* 0x000000141014722b */ /* 0x020fce0000000116 */
[----:B------:R1:W-:Y:S04]  /*06f0*/  STG.E.64 desc[UR36][R6.64+0x18], R20 ;  /* 0x0000181406007986 */ /* 0x0003e8000c101b24 */
.L_x_3:
[----:B------:R-:W-:Y:S05]  /*0700*/  @!P1 EXIT ;  /* 0x000000000000994d */ /* 0x000fea0003800000 */
[----:B------:R-:W-:Y:S02]  /*0710*/  ISETP.NE.AND P0, PT, R4, 0x1, PT ;  /* 0x000000010400780c */ /* 0x000fe40003f05270 */
[----:B------:R-:W-:-:S04]  /*0720*/  LOP3.LUT R3, R3, 0x1, RZ, 0xc0, !PT ;  /* 0x0000000103037812 */ /* 0x000fc800078ec0ff */
[----:B------:R-:W-:-:S07]  /*0730*/  ISETP.NE.U32.AND P1, PT, R3, 0x1, PT ;  /* 0x000000010300780c */ /* 0x000fce0003f25070 */
[----:B------:R-:W-:Y:S06]  /*0740*/  @!P0 BRA `(.L_x_4) ;  /* 0x0000000000388947 */ /* 0x000fec0003800000 */
[----:B01----:R-:W0:Y:S01]  /*0750*/  LDC.64 R6, c[0x0][0x380] ;  /* 0x0000e000ff067b82 */ /* 0x003e220000000a00 */
[----:B------:R-:W-:Y:S02]  /*0760*/  IMAD R13, R0, R5, R2 ;  /* 0x00000005000d7224 */ /* 0x000fe400078e0202 */
[----:B------:R-:W-:Y:S02]  /*0770*/  IMAD.IADD R15, R2, 0x1, R19 ;  /* 0x00000001020f7824 */ /* 0x000fe400078e0213 */
[----:B0-----:R-:W-:-:S04]  /*0780*/  IMAD.WIDE R12, R13, 0x8, R6 ;  /* 0x000000080d0c7825 */ /* 0x001fc800078e0206 */
[----:B------:R-:W-:Y:S02]  /*0790*/  IMAD.WIDE R14, R15, 0x8, R6 ;  /* 0x000000080f0e7825 */ /* 0x000fe400078e0206 */
[----:B------:R-:W2:Y:S04]  /*07a0*/  LDG.E.64 R6, desc[UR36][R12.64] ;  /* 0x000000240c067981 */ /* 0x000ea8000c1e1b00 */
[----:B------:R-:W2:Y:S04]  /*07b0*/  LDG.E.64 R8, desc[UR36][R14.64] ;  /* 0x000000240e087981 */ /* 0x000ea8000c1e1b00 */
[----:B------:R-:W3:Y:S01]  /*07c0*/  LDG.E.64 R10, desc[UR36][R14.64+0x8] ;  /* 0x000008240e0a7981 */ /* 0x000ee2000c1e1b00 */
[----:B--2---:R-:W-:-:S07]  /*07d0*/  DFMA R6, -R16, R6, R8 ;  /* 0x000000061006722b */ /* 0x004fce0000000108 */
[----:B------:R2:W-:Y:S04]  /*07e0*/  STG.E.64 desc[UR36][R14.64], R6 ;  /* 0x000000060e007986 */ /* 0x0005e8000c101b24 */
[----:B------:R-:W3:Y:S01]  /*07f0*/  LDG.E.64 R8, desc[UR36][R12.64+0x8] ;  /* 0x000008240c087981 */ /* 0x000ee2000c1e1b00 */
[----:B------:R-:W-:Y:S01]  /*0800*/  IADD3 R2, PT, PT, R2, 0x2, RZ ;  /* 0x0000000202027810 */ /* 0x000fe20007ffe0ff */
[----:B---3--:R-:W-:-:S07]  /*0810*/  DFMA R8, -R16, R8, R10 ;  /* 0x000000081008722b */ /* 0x008fce000000010a */
[----:B------:R2:W-:Y:S04]  /*0820*/  STG.E.64 desc[UR36][R14.64+0x8], R8 ;  /* 0x000008080e007986 */ /* 0x0005e8000c101b24 */
.L_x_4:
[----:B------:R-:W-:Y:S05]  /*0830*/  @P1 EXIT ;  /* 0x000000000000194d */ /* 0x000fea0003800000 */
[----:B012---:R-:W0:Y:S01]  /*0840*/  LDC.64 R6, c[0x0][0x380] ;  /* 0x0000e000ff067b82 */ /* 0x007e220000000a00 */
[--C-:B------:R-:W-:Y:S02]  /*0850*/  IMAD R3, R0, R5, R2.reuse ;  /* 0x0000000500037224 */ /* 0x100fe400078e0202 */
[----:B------:R-:W-:Y:S02]  /*0860*/  IMAD.IADD R5, R19, 0x1, R2 ;  /* 0x0000000113057824 */ /* 0x000fe400078e0202 */
[----:B0-----:R-:W-:-:S04]  /*0870*/  IMAD.WIDE R2, R3, 0x8, R6 ;  /* 0x0000000803027825 */ /* 0x001fc800078e0206 */
[----:B------:R-:W-:Y:S02]  /*0880*/  IMAD.WIDE R4, R5, 0x8, R6 ;  /* 0x0000000805047825 */ /* 0x000fe400078e0206 */
[----:B------:R-:W2:Y:S04]  /*0890*/  LDG.E.64 R2, desc[UR36][R2.64] ;  /* 0x0000002402027981 */ /* 0x000ea8000c1e1b00 */
[----:B------:R-:W2:Y:S02]  /*08a0*/  LDG.E.64 R6, desc[UR36][R4.64] ;  /* 0x0000002404067981 */ /* 0x000ea4000c1e1b00 */
[----:B--2---:R-:W-:-:S07]  /*08b0*/  DFMA R6, -R16, R2, R6 ;  /* 0x000000021006722b */ /* 0x004fce0000000106 */
[----:B------:R-:W-:Y:S01]  /*08c0*/  STG.E.64 desc[UR36][R4.64], R6 ;  /* 0x0000000604007986 */ /* 0x000fe2000c101b24 */
[----:B------:R-:W-:Y:S05]  /*08d0*/  EXIT ;  /* 0x000000000000794d */ /* 0x000fea0003800000 */
.L_x_5:
[----:B------:R-:W-:-:S00]  /*08e0*/  BRA `(.L_x_5) ;  /* 0xfffffffc00fc7947 */ /* 0x000fc0000383ffff */
[----:B------:R-:W-:-:S00]  /*08f0*/  NOP ;  /* 0x0000000000007918 */ /* 0x000fc00000000000 */
        /* <DEDUP_REMOVED lines=8> */
.L_x_6:


//--------------------- .nv.global.init           --------------------------
	.section	.nv.global.init,"aw",@progbits
.nv.global.init:
	.type		$str,@object
	.size		$str,(.L_0 - $str)
$str:
        /*0000*/ 	.byte	0x47, 0x50, 0x55, 0x3a, 0x20, 0x72, 0x6f, 0x77, 0x3d, 0x25, 0x64, 0x2c, 0x20, 0x66, 0x61, 0x63
        /*0010*/ 	.byte	0x74, 0x6f, 0x72, 0x3d, 0x25, 0x66, 0x0a, 0x00
.L_0:


//--------------------- .nv.shared.reserved.0     --------------------------
	.section	.nv.shared.reserved.0,"aw",@nobits
	.weak		__nv_reservedSMEM_offset_0_alias
	.size		__nv_reservedSMEM_offset_0_alias, 0, 64
	.other		__nv_reservedSMEM_offset_0_alias,@"STO_CUDA_RESERVED_SHARED STV_DEFAULT"
__nv_reservedSMEM_offset_0_alias:
	.zero		0
	.zero		64


//--------------------- .nv.constant0._Z24elimination_kernel_debugPdii --------------------------
	.section	.nv.constant0._Z24elimination_kernel_debugPdii,"a",@progbits
	.sectionflags	@""
	.align	4
.nv.constant0._Z24elimination_kernel_debugPdii:
	.zero		912


//--------------------- SYMBOLS --------------------------

	.type		.nv.reservedSmem.offset0,@object
	.size		.nv.reservedSmem.offset0,0x4
	.type		vprintf,@function
